	.headerflags	@"EF_CUDA_TEXMODE_UNIFIED EF_CUDA_64BIT_ADDRESS EF_CUDA_ACCELERATORS EF_CUDA_SM90 EF_CUDA_VIRTUAL_SM(EF_CUDA_SM90)"
	.elftype	@"ET_EXEC"


//--------------------- .nv.info                  --------------------------
	.section	.nv.info,"",@"SHT_CUDA_INFO"
	.align	4


	//----- nvinfo : EIATTR_REGCOUNT
	.align		4
        /*0000*/ 	.byte	0x04, 0x2f
        /*0002*/ 	.short	(.L_3 - .L_2)
	.align		4
.L_2:
        /*0004*/ 	.word	index@(triton_per_fused_add_div_sqrt_sub_var_mean_6)
        /*0008*/ 	.word	0x00000017


	//----- nvinfo : EIATTR_MIN_STACK_SIZE
	.align		4
.L_3:
        /*000c*/ 	.byte	0x04, 0x12
        /*000e*/ 	.short	(.L_5 - .L_4)
	.align		4
.L_4:
        /*0010*/ 	.word	index@(triton_per_fused_add_div_sqrt_sub_var_mean_6)
        /*0014*/ 	.word	0x00000000


	//----- nvinfo : EIATTR_FRAME_SIZE
	.align		4
.L_5:
        /*0018*/ 	.byte	0x04, 0x11
        /*001a*/ 	.short	(.L_7 - .L_6)
	.align		4
.L_6:
        /*001c*/ 	.word	index@(triton_per_fused_add_div_sqrt_sub_var_mean_6)
        /*0020*/ 	.word	0x00000000


	//----- nvinfo : EIATTR_MIN_STACK_SIZE
	.align		4
.L_7:
        /*0024*/ 	.byte	0x04, 0x12
        /*0026*/ 	.short	(.L_9 - .L_8)
	.align		4
.L_8:
        /*0028*/ 	.word	index@(triton_per_fused_add_div_sqrt_sub_var_mean_6)
        /*002c*/ 	.word	0x00000000
.L_9:


//--------------------- .nv.info.triton_per_fused_add_div_sqrt_sub_var_mean_6 --------------------------
	.section	.nv.info.triton_per_fused_add_div_sqrt_sub_var_mean_6,"",@"SHT_CUDA_INFO"
	.sectionflags	@""
	.align	4


	//----- nvinfo : EIATTR_CUDA_API_VERSION
	.align		4
        /*0000*/ 	.byte	0x04, 0x37
        /*0002*/ 	.short	(.L_11 - .L_10)
.L_10:
        /*0004*/ 	.word	0x0000007c


	//----- nvinfo : EIATTR_KPARAM_INFO
	.align		4
.L_11:
        /*0008*/ 	.byte	0x04, 0x17
        /*000a*/ 	.short	(.L_13 - .L_12)
.L_12:
        /*000c*/ 	.word	0x00000000
        /*0010*/ 	.short	0x0004
        /*0012*/ 	.short	0x001c
        /*0014*/ 	.byte	0x00, 0xf0, 0x11, 0x00


	//----- nvinfo : EIATTR_KPARAM_INFO
	.align		4
.L_13:
        /*0018*/ 	.byte	0x04, 0x17
        /*001a*/ 	.short	(.L_15 - .L_14)
.L_14:
        /*001c*/ 	.word	0x00000000
        /*0020*/ 	.short	0x0003
        /*0022*/ 	.short	0x0018
        /*0024*/ 	.byte	0x00, 0xf0, 0x11, 0x00


	//----- nvinfo : EIATTR_KPARAM_INFO
	.align		4
.L_15:
        /*0028*/ 	.byte	0x04, 0x17
        /*002a*/ 	.short	(.L_17 - .L_16)
.L_16:
        /*002c*/ 	.word	0x00000000
        /*0030*/ 	.short	0x0002
        /*0032*/ 	.short	0x0010
        /*0034*/ 	.byte	0x00, 0xf4, 0x21, 0x00


	//----- nvinfo : EIATTR_KPARAM_INFO
	.align		4
.L_17:
        /*0038*/ 	.byte	0x04, 0x17
        /*003a*/ 	.short	(.L_19 - .L_18)
.L_18:
        /*003c*/ 	.word	0x00000000
        /*0040*/ 	.short	0x0001
        /*0042*/ 	.short	0x0008
        /*0044*/ 	.byte	0x00, 0xf4, 0x21, 0x00


	//----- nvinfo : EIATTR_KPARAM_INFO
	.align		4
.L_19:
        /*0048*/ 	.byte	0x04, 0x17
        /*004a*/ 	.short	(.L_21 - .L_20)
.L_20:
        /*004c*/ 	.word	0x00000000
        /*0050*/ 	.short	0x0000
        /*0052*/ 	.short	0x0000
        /*0054*/ 	.byte	0x00, 0xf4, 0x21, 0x00


	//----- nvinfo : EIATTR_SPARSE_MMA_MASK
	.align		4
.L_21:
        /*0058*/ 	.byte	0x03, 0x50
        /*005a*/ 	.short	0x0000


	//----- nvinfo : EIATTR_MAXREG_COUNT
	.align		4
        /*005c*/ 	.byte	0x03, 0x1b
        /*005e*/ 	.short	0x00ff


	//----- nvinfo : EIATTR_COOP_GROUP_MASK_REGIDS
	.align		4
        /*0060*/ 	.byte	0x04, 0x29
        /*0062*/ 	.short	(.L_23 - .L_22)


	//   ....[0]....
.L_22:
        /*0064*/ 	.word	0xffffffff


	//   ....[1]....
        /*0068*/ 	.word	0xffffffff


	//   ....[2]....
        /*006c*/ 	.word	0xffffffff


	//   ....[3]....
        /*0070*/ 	.word	0xffffffff


	//   ....[4]....
        /*0074*/ 	.word	0xffffffff


	//   ....[5]....
        /*0078*/ 	.word	0xffffffff


	//   ....[6]....
        /*007c*/ 	.word	0xffffffff


	//   ....[7]....
        /*0080*/ 	.word	0xffffffff


	//   ....[8]....
        /*0084*/ 	.word	0xffffffff


	//   ....[9]....
        /*0088*/ 	.word	0xffffffff


	//   ....[10]....
        /*008c*/ 	.word	0xffffffff


	//   ....[11]....
        /*0090*/ 	.word	0xffffffff


	//----- nvinfo : EIATTR_COOP_GROUP_INSTR_OFFSETS
	.align		4
.L_23:
        /*0094*/ 	.byte	0x04, 0x28
        /*0096*/ 	.short	(.L_25 - .L_24)


	//   ....[0]....
.L_24:
        /*0098*/ 	.word	0x00000210


	//   ....[1]....
        /*009c*/ 	.word	0x00000240


	//   ....[2]....
        /*00a0*/ 	.word	0x00000260


	//   ....[3]....
        /*00a4*/ 	.word	0x00000290


	//   ....[4]....
        /*00a8*/ 	.word	0x000002c0


	//   ....[5]....
        /*00ac*/ 	.word	0x00000340


	//   ....[6]....
        /*00b0*/ 	.word	0x00000420


	//   ....[7]....
        /*00b4*/ 	.word	0x00000440


	//   ....[8]....
        /*00b8*/ 	.word	0x00000470


	//   ....[9]....
        /*00bc*/ 	.word	0x000004a0


	//   ....[10]....
        /*00c0*/ 	.word	0x000004c0


	//   ....[11]....
        /*00c4*/ 	.word	0x00000520


	//----- nvinfo : EIATTR_EXIT_INSTR_OFFSETS
	.align		4
.L_25:
        /*00c8*/ 	.byte	0x04, 0x1c
        /*00ca*/ 	.short	(.L_27 - .L_26)


	//   ....[0]....
.L_26:
        /*00cc*/ 	.word	0x00000720


	//   ....[1]....
        /*00d0*/ 	.word	0x00000740


	//----- nvinfo : EIATTR_REQNTID
	.align		4
.L_27:
        /*00d4*/ 	.byte	0x04, 0x10
        /*00d6*/ 	.short	(.L_29 - .L_28)
.L_28:
        /*00d8*/ 	.word	0x00000040
        /*00dc*/ 	.word	0x00000001
        /*00e0*/ 	.word	0x00000001


	//----- nvinfo : EIATTR_CBANK_PARAM_SIZE
	.align		4
.L_29:
        /*00e4*/ 	.byte	0x03, 0x19
        /*00e6*/ 	.short	0x0020


	//----- nvinfo : EIATTR_PARAM_CBANK
	.align		4
        /*00e8*/ 	.byte	0x04, 0x0a
        /*00ea*/ 	.short	(.L_31 - .L_30)
	.align		4
.L_30:
        /*00ec*/ 	.word	index@(.nv.constant0.triton_per_fused_add_div_sqrt_sub_var_mean_6)
        /*00f0*/ 	.short	0x0210
        /*00f2*/ 	.short	0x0020


	//----- nvinfo : EIATTR_SW_WAR
	.align		4
.L_31:
        /*00f4*/ 	.byte	0x04, 0x36
        /*00f6*/ 	.short	(.L_33 - .L_32)
.L_32:
        /*00f8*/ 	.word	0x00000008
.L_33:


//--------------------- .nv.callgraph             --------------------------
	.section	.nv.callgraph,"",@"SHT_CUDA_CALLGRAPH"
	.align	4
	.sectionentsize	8
	.align		4
        /*0000*/ 	.word	0x00000000
	.align		4
        /*0004*/ 	.word	0xffffffff
	.align		4
        /*0008*/ 	.word	0x00000000
	.align		4
        /*000c*/ 	.word	0xfffffffe
	.align		4
        /*0010*/ 	.word	0x00000000
	.align		4
        /*0014*/ 	.word	0xfffffffd
	.align		4
        /*0018*/ 	.word	0x00000000
	.align		4
        /*001c*/ 	.word	0xfffffffc


//--------------------- .nv.constant4             --------------------------
	.section	.nv.constant4,"a",@progbits
	.align	8
	.align		8
.nv.constant4:
        /*0000*/ 	.dword	_$_str
	.align		8
        /*0008*/ 	.dword	_$_str_$_2


//--------------------- .text.triton_per_fused_add_div_sqrt_sub_var_mean_6 --------------------------
	.section	.text.triton_per_fused_add_div_sqrt_sub_var_mean_6,"ax",@progbits
	.sectionflags	@"SHF_BARRIERS=1"
	.align	128
        .global         triton_per_fused_add_div_sqrt_sub_var_mean_6
        .type           triton_per_fused_add_div_sqrt_sub_var_mean_6,@function
        .size           triton_per_fused_add_div_sqrt_sub_var_mean_6,(.L_x_1 - triton_per_fused_add_div_sqrt_sub_var_mean_6)
        .other          triton_per_fused_add_div_sqrt_sub_var_mean_6,@"STO_CUDA_ENTRY STV_DEFAULT"
triton_per_fused_add_div_sqrt_sub_var_mean_6:
.text.triton_per_fused_add_div_sqrt_sub_var_mean_6:
[----:B------:R-:W0:Y:S02]  /*0000*/  LDC R1, c[0x0][0x28] ;  /* 0x00000a00ff017b82 */ /* 0x000e240000000800 */
[----:B------:R-:W1:Y:S01]  /*0010*/  S2R R20, SR_TID.X ;  /* 0x0000000000147919 */ /* 0x000e620000002100 */
[----:B------:R-:W2:Y:S01]  /*0020*/  LDC.64 R8, c[0x0][0x218] ;  /* 0x00008600ff087b82 */ /* 0x000ea20000000a00 */
[----:B------:R-:W-:Y:S01]  /*0030*/  CS2R R12, SRZ ;  /* 0x00000000000c7805 */ /* 0x000fe2000001ff00 */
[----:B------:R-:W3:Y:S01]  /*0040*/  S2R R4, SR_CTAID.X ;  /* 0x0000000000047919 */ /* 0x000ee20000002500 */
[----:B------:R-:W-:Y:S01]  /*0050*/  HFMA2.MMA R18, -RZ, RZ, 0, 0 ;  /* 0x00000000ff127435 */ /* 0x000fe200000001ff */
[----:B------:R-:W-:Y:S01]  /*0060*/  ULDC.64 UR6, c[0x0][0x208] ;  /* 0x0000820000067ab9 */ /* 0x000fe20000000a00 */
[----:B-1----:R-:W-:Y:S02]  /*0070*/  LOP3.LUT R5, R20, 0x3f, RZ, 0xc0, !PT ;  /* 0x0000003f14057812 */ /* 0x002fe400078ec0ff */
[----:B---3--:R-:W-:-:S03]  /*0080*/  ISETP.GE.AND P2, PT, R4, 0x100, PT ;  /* 0x000001000400780c */ /* 0x008fc60003f46270 */
[----:B------:R-:W-:Y:S01]  /*0090*/  IMAD R3, R4, 0x93, R5 ;  /* 0x0000009304037824 */ /* 0x000fe200078e0205 */
[----:B------:R-:W-:-:S03]  /*00a0*/  LOP3.LUT R11, R5, 0x80, RZ, 0xfc, !PT ;  /* 0x00000080050b7812 */ /* 0x000fc600078efcff */
[----:B--2---:R-:W-:Y:S01]  /*00b0*/  IMAD.WIDE R14, R3, 0x4, R8 ;  /* 0x00000004030e7825 */ /* 0x004fe200078e0208 */
[----:B------:R-:W-:Y:S02]  /*00c0*/  IADD3 R2, R3, 0x40, RZ ;  /* 0x0000004003027810 */ /* 0x000fe40007ffe0ff */
[----:B------:R-:W-:Y:S01]  /*00d0*/  ISETP.LT.U32.AND P1, PT, R11, 0x93, !P2 ;  /* 0x000000930b00780c */ /* 0x000fe20005721070 */
[----:B------:R-:W-:Y:S02]  /*00e0*/  IMAD R0, R4, 0x93, R11 ;  /* 0x0000009304007824 */ /* 0x000fe400078e020b */
[--C-:B------:R-:W-:Y:S01]  /*00f0*/  IMAD.WIDE R10, R2, 0x4, R8.reuse ;  /* 0x00000004020a7825 */ /* 0x100fe200078e0208 */
[----:B------:R-:W2:Y:S03]  /*0100*/  @!P2 LDG.E R12, desc[UR6][R14.64] ;  /* 0x000000060e0ca981 */ /* 0x000ea6000c1e1900 */
[----:B------:R-:W-:Y:S01]  /*0110*/  IMAD.WIDE R16, R0, 0x4, R8 ;  /* 0x0000000400107825 */ /* 0x000fe200078e0208 */
[----:B------:R-:W3:Y:S05]  /*0120*/  @!P2 LDG.E R13, desc[UR6][R10.64] ;  /* 0x000000060a0da981 */ /* 0x000eea000c1e1900 */
[----:B------:R-:W4:Y:S01]  /*0130*/  @P1 LDG.E R18, desc[UR6][R16.64] ;  /* 0x0000000610121981 */ /* 0x000f22000c1e1900 */
[----:B------:R-:W1:Y:S01]  /*0140*/  S2UR UR5, SR_CgaCtaId ;  /* 0x00000000000579c3 */ /* 0x000e620000008800 */
[C---:B------:R-:W-:Y:S01]  /*0150*/  LOP3.LUT P3, RZ, R20.reuse, 0x1f, RZ, 0xc0, !PT ;  /* 0x0000001f14ff7812 */ /* 0x040fe2000786c0ff */
[----:B------:R-:W-:Y:S01]  /*0160*/  UMOV UR4, 0x400 ;  /* 0x0000040000047882 */ /* 0x000fe20000000000 */
[----:B------:R-:W-:Y:S01]  /*0170*/  ISETP.GE.AND P4, PT, R20, 0x2, PT ;  /* 0x000000021400780c */ /* 0x000fe20003f86270 */
[----:B-1----:R-:W-:Y:S01]  /*0180*/  UPRMT UR4, UR5, 0x654, UR4 ;  /* 0x0000065405047896 */ /* 0x002fe20008000004 */
[----:B--2---:R-:W-:-:S02]  /*0190*/  SEL R8, R12, RZ, !P2 ;  /* 0x000000ff0c087207 */ /* 0x004fc40005000000 */
[----:B---3--:R-:W-:Y:S02]  /*01a0*/  SEL R13, R13, RZ, !P2 ;  /* 0x000000ff0d0d7207 */ /* 0x008fe40005000000 */
[----:B----4-:R-:W-:-:S03]  /*01b0*/  SEL R9, R18, RZ, P1 ;  /* 0x000000ff12097207 */ /* 0x010fc60000800000 */
[----:B------:R-:W-:Y:S01]  /*01c0*/  FADD R18, R8, R13 ;  /* 0x0000000d08127221 */ /* 0x000fe20000000000 */
[----:B------:R-:W-:-:S04]  /*01d0*/  FSEL R12, R9, RZ, P1 ;  /* 0x000000ff090c7208 */ /* 0x000fc80000800000 */
[----:B------:R-:W-:-:S05]  /*01e0*/  FSEL R19, R18, RZ, !P2 ;  /* 0x000000ff12137208 */ /* 0x000fca0005000000 */
[----:B------:R-:W-:-:S04]  /*01f0*/  FADD R12, R12, R19 ;  /* 0x000000130c0c7221 */ /* 0x000fc80000000000 */
[----:B------:R-:W-:-:S05]  /*0200*/  FADD R12, RZ, R12 ;  /* 0x0000000cff0c7221 */ /* 0x000fca0000000000 */
[----:B------:R-:W1:Y:S02]  /*0210*/  SHFL.BFLY PT, R15, R12, 0x10, 0x1f ;  /* 0x0e001f000c0f7f89 */ /* 0x000e6400000e0000 */
[----:B-1----:R-:W-:Y:S01]  /*0220*/  FADD R15, R12, R15 ;  /* 0x0000000f0c0f7221 */ /* 0x002fe20000000000 */
[----:B------:R-:W-:-:S04]  /*0230*/  SHF.R.U32.HI R12, RZ, 0x3, R20 ;  /* 0x00000003ff0c7819 */ /* 0x000fc80000011614 */
[----:B------:R-:W1:Y:S02]  /*0240*/  SHFL.BFLY PT, R10, R15, 0x8, 0x1f ;  /* 0x0d001f000f0a7f89 */ /* 0x000e6400000e0000 */
[----:B-1----:R-:W-:-:S05]  /*0250*/  FADD R10, R15, R10 ;  /* 0x0000000a0f0a7221 */ /* 0x002fca0000000000 */
[----:B------:R-:W1:Y:S02]  /*0260*/  SHFL.BFLY PT, R11, R10, 0x4, 0x1f ;  /* 0x0c801f000a0b7f89 */ /* 0x000e6400000e0000 */
[----:B-1----:R-:W-:Y:S01]  /*0270*/  FADD R14, R10, R11 ;  /* 0x0000000b0a0e7221 */ /* 0x002fe20000000000 */
[----:B------:R-:W-:-:S04]  /*0280*/  LEA R10, R20, UR4, 0x2 ;  /* 0x00000004140a7c11 */ /* 0x000fc8000f8e10ff */
[----:B------:R-:W1:Y:S02]  /*0290*/  SHFL.BFLY PT, R11, R14, 0x2, 0x1f ;  /* 0x0c401f000e0b7f89 */ /* 0x000e6400000e0000 */
[----:B-1----:R-:W-:Y:S01]  /*02a0*/  FADD R16, R14, R11 ;  /* 0x0000000b0e107221 */ /* 0x002fe20000000000 */
[----:B------:R-:W-:-:S04]  /*02b0*/  LOP3.LUT R14, R20, 0x1, RZ, 0xc0, !PT ;  /* 0x00000001140e7812 */ /* 0x000fc800078ec0ff */
[----:B------:R-:W1:Y:S01]  /*02c0*/  SHFL.BFLY PT, R11, R16, 0x1, 0x1f ;  /* 0x0c201f00100b7f89 */ /* 0x000e6200000e0000 */
[----:B------:R-:W-:-:S04]  /*02d0*/  ISETP.NE.U32.AND P0, PT, R14, 0x1, PT ;  /* 0x000000010e00780c */ /* 0x000fc80003f05070 */
[----:B------:R-:W-:Y:S01]  /*02e0*/  ISETP.LT.AND P0, PT, R20, 0x2, P0 ;  /* 0x000000021400780c */ /* 0x000fe20000701270 */
[----:B-1----:R-:W-:Y:S01]  /*02f0*/  FADD R18, R16, R11 ;  /* 0x0000000b10127221 */ /* 0x002fe20000000000 */
[----:B------:R-:W-:-:S05]  /*0300*/  LOP3.LUT R11, R12, 0x4, RZ, 0xc0, !PT ;  /* 0x000000040c0b7812 */ /* 0x000fca00078ec0ff */
[----:B------:R-:W-:Y:S01]  /*0310*/  @!P3 STS [R11+UR4], R18 ;  /* 0x000000120b00b988 */ /* 0x000fe20008000804 */
[----:B------:R-:W-:Y:S06]  /*0320*/  BAR.SYNC.DEFER_BLOCKING 0x0 ;  /* 0x0000000000007b1d */ /* 0x000fec0000010000 */
[----:B------:R-:W1:Y:S04]  /*0330*/  @!P4 LDS R7, [R10] ;  /* 0x000000000a07c984 */ /* 0x000e680000000800 */
[----:B-1----:R-:W1:Y:S02]  /*0340*/  SHFL.BFLY PT, R12, R7, 0x1, 0x1f ;  /* 0x0c201f00070c7f89 */ /* 0x002e6400000e0000 */
[----:B-1----:R-:W-:-:S05]  /*0350*/  FADD R15, R7, R12 ;  /* 0x0000000c070f7221 */ /* 0x002fca0000000000 */
[----:B------:R-:W-:Y:S01]  /*0360*/  @P0 STS [R10], R15 ;  /* 0x0000000f0a000388 */ /* 0x000fe20000000800 */
[----:B------:R-:W-:Y:S06]  /*0370*/  BAR.SYNC.DEFER_BLOCKING 0x0 ;  /* 0x0000000000007b1d */ /* 0x000fec0000010000 */
[----:B------:R-:W1:Y:S02]  /*0380*/  LDS R12, [UR4] ;  /* 0x00000004ff0c7984 */ /* 0x000e640008000800 */
[C---:B-1----:R-:W-:Y:S01]  /*0390*/  FFMA R13, R12.reuse, -0.0068027209490537643433, R13 ;  /* 0xbbdee95c0c0d7823 */ /* 0x042fe2000000000d */
[C---:B------:R-:W-:Y:S01]  /*03a0*/  FFMA R8, R12.reuse, -0.0068027209490537643433, R8 ;  /* 0xbbdee95c0c087823 */ /* 0x040fe20000000008 */
[----:B------:R-:W-:-:S02]  /*03b0*/  FFMA R9, R12, -0.0068027209490537643433, R9 ;  /* 0xbbdee95c0c097823 */ /* 0x000fc40000000009 */
[----:B------:R-:W-:Y:S02]  /*03c0*/  FMUL R7, R13, R13 ;  /* 0x0000000d0d077220 */ /* 0x000fe40000400000 */
[----:B------:R-:W-:Y:S02]  /*03d0*/  FMUL R12, R9, R9 ;  /* 0x00000009090c7220 */ /* 0x000fe40000400000 */
[----:B------:R-:W-:-:S03]  /*03e0*/  FFMA R7, R8, R8, R7 ;  /* 0x0000000808077223 */ /* 0x000fc60000000007 */
[----:B------:R-:W-:Y:S02]  /*03f0*/  FSEL R12, R12, RZ, P1 ;  /* 0x000000ff0c0c7208 */ /* 0x000fe40000800000 */
[----:B------:R-:W-:-:S05]  /*0400*/  FSEL R7, R7, RZ, !P2 ;  /* 0x000000ff07077208 */ /* 0x000fca0005000000 */
[----:B------:R-:W-:-:S05]  /*0410*/  FADD R7, R12, R7 ;  /* 0x000000070c077221 */ /* 0x000fca0000000000 */
[----:B------:R-:W1:Y:S02]  /*0420*/  SHFL.BFLY PT, R12, R7, 0x10, 0x1f ;  /* 0x0e001f00070c7f89 */ /* 0x000e6400000e0000 */
[----:B-1----:R-:W-:-:S05]  /*0430*/  FADD R12, R7, R12 ;  /* 0x0000000c070c7221 */ /* 0x002fca0000000000 */
[----:B------:R-:W1:Y:S02]  /*0440*/  SHFL.BFLY PT, R15, R12, 0x8, 0x1f ;  /* 0x0d001f000c0f7f89 */ /* 0x000e6400000e0000 */
[----:B-1----:R-:W-:Y:S01]  /*0450*/  FADD R15, R12, R15 ;  /* 0x0000000f0c0f7221 */ /* 0x002fe20000000000 */
[----:B------:R-:W-:Y:S06]  /*0460*/  BAR.SYNC.DEFER_BLOCKING 0x0 ;  /* 0x0000000000007b1d */ /* 0x000fec0000010000 */
[----:B------:R-:W1:Y:S02]  /*0470*/  SHFL.BFLY PT, R14, R15, 0x4, 0x1f ;  /* 0x0c801f000f0e7f89 */ /* 0x000e6400000e0000 */
[----:B-1----:R-:W-:Y:S01]  /*0480*/  FADD R14, R15, R14 ;  /* 0x0000000e0f0e7221 */ /* 0x002fe20000000000 */
[----:B------:R-:W-:-:S04]  /*0490*/  MOV R15, 0x3bdee95c ;  /* 0x3bdee95c000f7802 */ /* 0x000fc80000000f00 */
[----:B------:R-:W1:Y:S02]  /*04a0*/  SHFL.BFLY PT, R17, R14, 0x2, 0x1f ;  /* 0x0c401f000e117f89 */ /* 0x000e6400000e0000 */
[----:B-1----:R-:W-:-:S05]  /*04b0*/  FADD R17, R14, R17 ;  /* 0x000000110e117221 */ /* 0x002fca0000000000 */
[----:B------:R-:W1:Y:S02]  /*04c0*/  SHFL.BFLY PT, R16, R17, 0x1, 0x1f ;  /* 0x0c201f0011107f89 */ /* 0x000e6400000e0000 */
[----:B-1----:R-:W-:-:S05]  /*04d0*/  FADD R16, R17, R16 ;  /* 0x0000001011107221 */ /* 0x002fca0000000000 */
[----:B------:R-:W-:Y:S01]  /*04e0*/  @!P3 STS [R11+UR4], R16 ;  /* 0x000000100b00b988 */ /* 0x000fe20008000804 */
[----:B------:R-:W-:Y:S01]  /*04f0*/  BAR.SYNC.DEFER_BLOCKING 0x0 ;  /* 0x0000000000007b1d */ /* 0x000fe20000010000 */
[----:B------:R-:W-:-:S05]  /*0500*/  ISETP.EQ.AND P3, PT, R5, RZ, !P2 ;  /* 0x000000ff0500720c */ /* 0x000fca0005762270 */
[----:B------:R-:W1:Y:S04]  /*0510*/  @!P4 LDS R6, [R10] ;  /* 0x000000000a06c984 */ /* 0x000e680000000800 */
[----:B-1----:R-:W1:Y:S02]  /*0520*/  SHFL.BFLY PT, R7, R6, 0x1, 0x1f ;  /* 0x0c201f0006077f89 */ /* 0x002e6400000e0000 */
[----:B-1----:R-:W-:-:S05]  /*0530*/  FADD R7, R6, R7 ;  /* 0x0000000706077221 */ /* 0x002fca0000000000 */
[----:B------:R1:W-:Y:S01]  /*0540*/  @P0 STS [R10], R7 ;  /* 0x000000070a000388 */ /* 0x0003e20000000800 */
[----:B------:R-:W-:Y:S08]  /*0550*/  BAR.SYNC.DEFER_BLOCKING 0x0 ;  /* 0x0000000000007b1d */ /* 0x000ff00000010000 */
[----:B-1----:R-:W1:Y:S01]  /*0560*/  LDC.64 R6, c[0x0][0x220] ;  /* 0x00008800ff067b82 */ /* 0x002e620000000a00 */
[----:B------:R-:W2:Y:S02]  /*0570*/  LDS R12, [UR4] ;  /* 0x00000004ff0c7984 */ /* 0x000ea40008000800 */
[----:B--2---:R-:W-:-:S05]  /*0580*/  FFMA R12, R12, R15, 1.00000001335143196e-10 ;  /* 0x2edbe6ff0c0c7423 */ /* 0x004fca000000000f */
[----:B------:R-:W2:Y:S01]  /*0590*/  LDC.64 R14, c[0x0][0x210] ;  /* 0x00008400ff0e7b82 */ /* 0x000ea20000000a00 */
[----:B------:R-:W3:Y:S07]  /*05a0*/  MUFU.SQRT R17, R12 ;  /* 0x0000000c00117308 */ /* 0x000eee0000002000 */
[----:B------:R-:W-:Y:S01]  /*05b0*/  BAR.SYNC.DEFER_BLOCKING 0x0 ;  /* 0x0000000000007b1d */ /* 0x000fe20000010000 */
[C---:B---3--:R-:W-:Y:S01]  /*05c0*/  FSETP.GEU.AND P4, PT, R17.reuse, 1.175494350822287508e-38, PT ;  /* 0x008000001100780b */ /* 0x048fe20003f8e000 */
[C---:B------:R-:W-:Y:S01]  /*05d0*/  FMUL R16, R17.reuse, 0.25 ;  /* 0x3e80000011107820 */ /* 0x040fe20000400000 */
[----:B------:R-:W-:-:S04]  /*05e0*/  FSETP.GT.AND P0, PT, R17, 8.50705917302346158658e+37, PT ;  /* 0x7e8000001100780b */ /* 0x000fc80003f04000 */
[----:B------:R-:W-:Y:S01]  /*05f0*/  FSEL R16, R16, R17, P0 ;  /* 0x0000001110107208 */ /* 0x000fe20000000000 */
[----:B--2---:R-:W-:-:S05]  /*0600*/  IMAD.WIDE R4, R4, 0x4, R14 ;  /* 0x0000000404047825 */ /* 0x004fca00078e020e */
[----:B------:R2:W-:Y:S01]  /*0610*/  @P3 STG.E desc[UR6][R4.64], R17 ;  /* 0x0000001104003986 */ /* 0x0005e2000c101906 */
[----:B------:R-:W-:Y:S02]  /*0620*/  @!P4 FMUL R16, R16, 16777216 ;  /* 0x4b8000001010c820 */ /* 0x000fe40000400000 */
[----:B------:R-:W-:Y:S01]  /*0630*/  @P0 FMUL R8, R8, 0.25 ;  /* 0x3e80000008080820 */ /* 0x000fe20000400000 */
[----:B------:R-:W-:Y:S01]  /*0640*/  @P0 FMUL R9, R9, 0.25 ;  /* 0x3e80000009090820 */ /* 0x000fe20000400000 */
[----:B------:R-:W-:Y:S02]  /*0650*/  @P0 FMUL R13, R13, 0.25 ;  /* 0x3e8000000d0d0820 */ /* 0x000fe40000400000 */
[----:B------:R-:W3:Y:S01]  /*0660*/  MUFU.RCP R16, R16 ;  /* 0x0000001000107308 */ /* 0x000ee20000001000 */
[----:B------:R-:W-:Y:S01]  /*0670*/  @!P4 FMUL R8, R8, 16777216 ;  /* 0x4b8000000808c820 */ /* 0x000fe20000400000 */
[----:B------:R-:W-:Y:S01]  /*0680*/  @!P4 FMUL R9, R9, 16777216 ;  /* 0x4b8000000909c820 */ /* 0x000fe20000400000 */
[----:B------:R-:W-:-:S02]  /*0690*/  @!P4 FMUL R13, R13, 16777216 ;  /* 0x4b8000000d0dc820 */ /* 0x000fc40000400000 */
[C---:B---3--:R-:W-:Y:S01]  /*06a0*/  FMUL R11, R16.reuse, R8 ;  /* 0x00000008100b7220 */ /* 0x048fe20000400000 */
[----:B------:R-:W-:Y:S01]  /*06b0*/  FMUL R15, R16, R9 ;  /* 0x00000009100f7220 */ /* 0x000fe20000400000 */
[----:B-1----:R-:W-:-:S04]  /*06c0*/  IMAD.WIDE R8, R3, 0x4, R6 ;  /* 0x0000000403087825 */ /* 0x002fc800078e0206 */
[----:B------:R-:W-:Y:S01]  /*06d0*/  FMUL R13, R16, R13 ;  /* 0x0000000d100d7220 */ /* 0x000fe20000400000 */
[--C-:B------:R-:W-:Y:S01]  /*06e0*/  IMAD.WIDE R2, R2, 0x4, R6.reuse ;  /* 0x0000000402027825 */ /* 0x100fe200078e0206 */
[----:B------:R2:W-:Y:S03]  /*06f0*/  @!P2 STG.E desc[UR6][R8.64], R11 ;  /* 0x0000000b0800a986 */ /* 0x0005e6000c101906 */
[----:B------:R-:W-:Y:S01]  /*0700*/  IMAD.WIDE R6, R0, 0x4, R6 ;  /* 0x0000000400067825 */ /* 0x000fe200078e0206 */
[----:B------:R2:W-:Y:S01]  /*0710*/  @!P2 STG.E desc[UR6][R2.64], R13 ;  /* 0x0000000d0200a986 */ /* 0x0005e2000c101906 */
[----:B------:R-:W-:Y:S05]  /*0720*/  @!P1 EXIT ;  /* 0x000000000000994d */ /* 0x000fea0003800000 */
[----:B------:R-:W-:Y:S01]  /*0730*/  STG.E desc[UR6][R6.64], R15 ;  /* 0x0000000f06007986 */ /* 0x000fe2000c101906 */
[----:B------:R-:W-:Y:S05]  /*0740*/  EXIT ;  /* 0x000000000000794d */ /* 0x000fea0003800000 */
.L_x_0:
[----:B------:R-:W-:-:S00]  /*0750*/  BRA `(.L_x_0) ;  /* 0xfffffffc00fc7947 */ /* 0x000fc0000383ffff */
[----:B------:R-:W-:-:S00]  /*0760*/  NOP ;  /* 0x0000000000007918 */ /* 0x000fc00000000000 */
        /* <DEDUP_REMOVED lines=9> */
.L_x_1:


//--------------------- .nv.global.init           --------------------------
	.section	.nv.global.init,"aw",@progbits
.nv.global.init:
	.type		_$_str,@object
	.size		_$_str,(_$_str_$_2 - _$_str)
_$_str:
        /*0000*/ 	.byte	0x5f, 0x5f, 0x43, 0x55, 0x44, 0x41, 0x5f, 0x46, 0x54, 0x5a, 0x00
	.type		_$_str_$_2,@object
	.size		_$_str_$_2,(.L_1 - _$_str_$_2)
_$_str_$_2:
        /*000b*/ 	.byte	0x5f, 0x5f, 0x43, 0x55, 0x44, 0x41, 0x5f, 0x50, 0x52, 0x45, 0x43, 0x5f, 0x53, 0x51, 0x52, 0x54
        /*001b*/ 	.byte	0x00
.L_1:


//--------------------- .nv.shared.triton_per_fused_add_div_sqrt_sub_var_mean_6 --------------------------
	.section	.nv.shared.triton_per_fused_add_div_sqrt_sub_var_mean_6,"aw",@nobits
	.sectionflags	@""
	.align	16
	.zero		1024


//--------------------- .nv.constant0.triton_per_fused_add_div_sqrt_sub_var_mean_6 --------------------------
	.section	.nv.constant0.triton_per_fused_add_div_sqrt_sub_var_mean_6,"a",@progbits
	.sectionflags	@""
	.align	4
.nv.constant0.triton_per_fused_add_div_sqrt_sub_var_mean_6:
	.zero		560
